//
// Generated by NVIDIA NVVM Compiler
//
// Compiler Build ID: CL-36424714
// Cuda compilation tools, release 13.0, V13.0.88
// Based on NVVM 20.0.0
//

.version 9.0
.target sm_100
.address_size 64

	// .globl	_Z12mem_trs_testPi
.extern .func  (.param .b32 func_retval0) vprintf
(
	.param .b64 vprintf_param_0,
	.param .b64 vprintf_param_1
)
;
.global .align 1 .b8 $str[33] = {116, 105, 100, 32, 58, 32, 37, 100, 44, 32, 103, 105, 100, 32, 58, 32, 37, 100, 44, 32, 118, 97, 108, 117, 101, 32, 58, 32, 37, 100, 32, 10};

.visible .entry _Z12mem_trs_testPi(
	.param .u64 .ptr .align 1 _Z12mem_trs_testPi_param_0
)
{
	.local .align 8 .b8 	__local_depot0[16];
	.reg .b64 	%SP;
	.reg .b64 	%SPL;
	.reg .b32 	%r<8>;
	.reg .b64 	%rd<9>;

	mov.u64 	%SPL, __local_depot0;
	cvta.local.u64 	%SP, %SPL;
	ld.param.u64 	%rd1, [_Z12mem_trs_testPi_param_0];
	cvta.to.global.u64 	%rd2, %rd1;
	add.u64 	%rd3, %SP, 0;
	add.u64 	%rd4, %SPL, 0;
	mov.u32 	%r1, %ctaid.x;
	mov.u32 	%r2, %ntid.x;
	mov.u32 	%r3, %tid.x;
	mad.lo.s32 	%r4, %r1, %r2, %r3;
	mul.wide.s32 	%rd5, %r4, 4;
	add.s64 	%rd6, %rd2, %rd5;
	ld.global.u32 	%r5, [%rd6];
	st.local.v2.u32 	[%rd4], {%r3, %r4};
	st.local.u32 	[%rd4+8], %r5;
	mov.u64 	%rd7, $str;
	cvta.global.u64 	%rd8, %rd7;
	{ // callseq 0, 0
	.param .b64 param0;
	st.param.b64 	[param0], %rd8;
	.param .b64 param1;
	st.param.b64 	[param1], %rd3;
	.param .b32 retval0;
	call.uni (retval0), 
	vprintf, 
	(
	param0, 
	param1
	);
	ld.param.b32 	%r6, [retval0];
	} // callseq 0
	ret;

}


// ===== COMPILED SASS (sm_100) =====

	.target	sm_100

	.elftype	@"ET_EXEC"


//--------------------- .note.nv.tkinfo           --------------------------
	.section	.note.nv.tkinfo,"",@"SHT_NOTE"
	.sectionflags	@"SHF_NOTE_NV_TKINFO"
	.tkinfo
        /*0018*/ 	.word	0x00000002
        /*0030*/ 	.string	""
        /*0030*/ 	.string	"ptxas"
        /*0030*/ 	.string	"Cuda compilation tools, release 13.0, V13.0.88"
        /*0030*/ 	.string	"Build cuda_13.0.r13.0/compiler.36424714_0"
        /*0030*/ 	.string	"-arch sm_100 -m 64 "



//--------------------- .note.nv.cuinfo           --------------------------
	.section	.note.nv.cuinfo,"",@"SHT_NOTE"
	.sectionflags	@"SHF_NOTE_NV_CUINFO"
        /*0018*/ 	.short	0x0002
        /*001a*/ 	.short	0x0064
        /*001c*/ 	.short	0x0082
	.zero		2


//--------------------- .nv.info                  --------------------------
	.section	.nv.info,"",@"SHT_CUDA_INFO"
	.align	4


	//----- nvinfo : EIATTR_REGCOUNT
	.align		4
        /*0000*/ 	.byte	0x04, 0x2f
        /*0002*/ 	.short	(.L_2 - .L_1)
	.align		4
.L_1:
        /*0004*/ 	.word	index@(_Z12mem_trs_testPi)
        /*0008*/ 	.word	0x00000018


	//----- nvinfo : EIATTR_FRAME_SIZE
	.align		4
.L_2:
        /*000c*/ 	.byte	0x04, 0x11
        /*000e*/ 	.short	(.L_4 - .L_3)
	.align		4
.L_3:
        /*0010*/ 	.word	index@(_Z12mem_trs_testPi)
        /*0014*/ 	.word	0x00000010


	//----- nvinfo : EIATTR_MIN_STACK_SIZE
	.align		4
.L_4:
        /*0018*/ 	.byte	0x04, 0x12
        /*001a*/ 	.short	(.L_6 - .L_5)
	.align		4
.L_5:
        /*001c*/ 	.word	index@(_Z12mem_trs_testPi)
        /*0020*/ 	.word	0x00000010
.L_6:


//--------------------- .nv.compat                --------------------------
	.section	.nv.compat,"",@"SHT_CUDA_COMPAT_INFO"
	.align	4
        /*0000*/ 	.byte	0x02, 0x09, 0x00, 0x00, 0x02, 0x02, 0x01, 0x00, 0x02, 0x05, 0x05, 0x00, 0x03, 0x07, 0x01, 0x01
        /*0010*/ 	.byte	0x02, 0x03, 0x00, 0x00, 0x02, 0x06, 0x01, 0x00, 0x04, 0x0b, 0x08, 0x00, 0x09, 0x00, 0x00, 0x00
        /*0020*/ 	.byte	0x00, 0x00, 0x00, 0x00


//--------------------- .nv.info._Z12mem_trs_testPi --------------------------
	.section	.nv.info._Z12mem_trs_testPi,"",@"SHT_CUDA_INFO"
	.sectionflags	@""
	.align	4


	//----- nvinfo : EIATTR_CUDA_API_VERSION
	.align		4
        /*0000*/ 	.byte	0x04, 0x37
        /*0002*/ 	.short	(.L_8 - .L_7)
.L_7:
        /*0004*/ 	.word	0x00000082


	//----- nvinfo : EIATTR_KPARAM_INFO
	.align		4
.L_8:
        /*0008*/ 	.byte	0x04, 0x17
        /*000a*/ 	.short	(.L_10 - .L_9)
.L_9:
        /*000c*/ 	.word	0x00000000
        /*0010*/ 	.short	0x0000
        /*0012*/ 	.short	0x0000
        /*0014*/ 	.byte	0x00, 0xf5, 0x21, 0x00


	//----- nvinfo : EIATTR_SPARSE_MMA_MASK
	.align		4
.L_10:
        /*0018*/ 	.byte	0x03, 0x50
        /*001a*/ 	.short	0x0000


	//----- nvinfo : EIATTR_MAXREG_COUNT
	.align		4
        /*001c*/ 	.byte	0x03, 0x1b
        /*001e*/ 	.short	0x00ff


	//----- nvinfo : EIATTR_EXTERNS
	.align		4
        /*0020*/ 	.byte	0x04, 0x0f
        /*0022*/ 	.short	(.L_12 - .L_11)


	//   ....[0]....
	.align		4
.L_11:
        /*0024*/ 	.word	index@(vprintf)


	//----- nvinfo : EIATTR_MERCURY_ISA_VERSION
	.align		4
.L_12:
        /*0028*/ 	.byte	0x03, 0x5f
        /*002a*/ 	.short	0x0101


	//----- nvinfo : EIATTR_VRC_CTA_INIT_COUNT
	.align		4
        /*002c*/ 	.byte	0x02, 0x4a
	.zero		1
	.zero		1


	//----- nvinfo : EIATTR_SYSCALL_OFFSETS
	.align		4
        /*0030*/ 	.byte	0x04, 0x46
        /*0032*/ 	.short	(.L_14 - .L_13)


	//   ....[0]....
.L_13:
        /*0034*/ 	.word	0x00000160


	//----- nvinfo : EIATTR_EXIT_INSTR_OFFSETS
	.align		4
.L_14:
        /*0038*/ 	.byte	0x04, 0x1c
        /*003a*/ 	.short	(.L_16 - .L_15)


	//   ....[0]....
.L_15:
        /*003c*/ 	.word	0x00000170


	//----- nvinfo : EIATTR_CBANK_PARAM_SIZE
	.align		4
.L_16:
        /*0040*/ 	.byte	0x03, 0x19
        /*0042*/ 	.short	0x0008


	//----- nvinfo : EIATTR_PARAM_CBANK
	.align		4
        /*0044*/ 	.byte	0x04, 0x0a
        /*0046*/ 	.short	(.L_18 - .L_17)
	.align		4
.L_17:
        /*0048*/ 	.word	index@(.nv.constant0._Z12mem_trs_testPi)
        /*004c*/ 	.short	0x0380
        /*004e*/ 	.short	0x0008


	//----- nvinfo : EIATTR_SW_WAR
	.align		4
.L_18:
        /*0050*/ 	.byte	0x04, 0x36
        /*0052*/ 	.short	(.L_20 - .L_19)
.L_19:
        /*0054*/ 	.word	0x00000008
.L_20:


//--------------------- .nv.callgraph             --------------------------
	.section	.nv.callgraph,"",@"SHT_CUDA_CALLGRAPH"
	.align	4
	.sectionentsize	8
	.align		4
        /*0000*/ 	.word	0x00000000
	.align		4
        /*0004*/ 	.word	0xffffffff
	.align		4
        /*0008*/ 	.word	index@(_Z12mem_trs_testPi)
	.align		4
        /*000c*/ 	.word	index@(vprintf)
	.align		4
        /*0010*/ 	.word	0x00000000
	.align		4
        /*0014*/ 	.word	0xfffffffe
	.align		4
        /*0018*/ 	.word	0x00000000
	.align		4
        /*001c*/ 	.word	0xfffffffd
	.align		4
        /*0020*/ 	.word	0x00000000
	.align		4
        /*0024*/ 	.word	0xfffffffc


//--------------------- .nv.constant4             --------------------------
	.section	.nv.constant4,"a",@progbits
	.align	8
	.align		8
.nv.constant4:
        /*0000*/ 	.dword	vprintf
	.align		8
        /*0008*/ 	.dword	$str


//--------------------- .text._Z12mem_trs_testPi  --------------------------
	.section	.text._Z12mem_trs_testPi,"ax",@progbits
	.align	128
        .global         _Z12mem_trs_testPi
        .type           _Z12mem_trs_testPi,@function
        .size           _Z12mem_trs_testPi,(.L_x_2 - _Z12mem_trs_testPi)
        .other          _Z12mem_trs_testPi,@"STO_CUDA_ENTRY STV_DEFAULT"
_Z12mem_trs_testPi:
.text._Z12mem_trs_testPi:
[----:B------:R-:W0:Y:S01]  /*0000*/  LDC R1, c[0x0][0x37c] ;  /* 0x0000df00ff017b82 */ /* 0x000e220000000800 */
[----:B------:R-:W1:Y:S01]  /*0010*/  S2R R10, SR_TID.X ;  /* 0x00000000000a7919 */ /* 0x000e620000002100 */
[----:B------:R-:W2:Y:S06]  /*0020*/  LDCU UR6, c[0x0][0x2fc] ;  /* 0x00005f80ff0677ac */ /* 0x000eac0008000800 */
[----:B------:R-:W1:Y:S01]  /*0030*/  S2UR UR7, SR_CTAID.X ;  /* 0x00000000000779c3 */ /* 0x000e620000002500 */
[----:B0-----:R-:W-:Y:S01]  /*0040*/  VIADD R1, R1, 0xfffffff0 ;  /* 0xfffffff001017836 */ /* 0x001fe20000000000 */
[----:B------:R-:W0:Y:S06]  /*0050*/  LDCU.64 UR4, c[0x0][0x358] ;  /* 0x00006b00ff0477ac */ /* 0x000e2c0008000a00 */
[----:B------:R-:W3:Y:S01]  /*0060*/  LDC.64 R2, c[0x0][0x380] ;  /* 0x0000e000ff027b82 */ /* 0x000ee20000000a00 */
[----:B------:R-:W-:Y:S01]  /*0070*/  MOV R0, 0x0 ;  /* 0x0000000000007802 */ /* 0x000fe20000000f00 */
[----:B------:R-:W4:Y:S06]  /*0080*/  LDCU.64 UR8, c[0x4][0x8] ;  /* 0x01000100ff0877ac */ /* 0x000f2c0008000a00 */
[----:B------:R-:W1:Y:S02]  /*0090*/  LDC R11, c[0x0][0x360] ;  /* 0x0000d800ff0b7b82 */ /* 0x000e640000000800 */
[----:B-1----:R-:W-:-:S04]  /*00a0*/  IMAD R11, R11, UR7, R10 ;  /* 0x000000070b0b7c24 */ /* 0x002fc8000f8e020a */
[----:B---3--:R-:W-:-:S06]  /*00b0*/  IMAD.WIDE R2, R11, 0x4, R2 ;  /* 0x000000040b027825 */ /* 0x008fcc00078e0202 */
[----:B0-----:R-:W3:Y:S01]  /*00c0*/  LDG.E R2, desc[UR4][R2.64] ;  /* 0x0000000402027981 */ /* 0x001ee2000c1e1900 */
[----:B------:R-:W0:Y:S01]  /*00d0*/  LDCU UR4, c[0x0][0x2f8] ;  /* 0x00005f00ff0477ac */ /* 0x000e220008000800 */
[----:B------:R1:W1:Y:S01]  /*00e0*/  LDC.64 R8, c[0x4][R0] ;  /* 0x0100000000087b82 */ /* 0x0002620000000a00 */
[----:B----4-:R-:W-:Y:S01]  /*00f0*/  IMAD.U32 R4, RZ, RZ, UR8 ;  /* 0x00000008ff047e24 */ /* 0x010fe2000f8e00ff */
[----:B------:R4:W-:Y:S01]  /*0100*/  STL.64 [R1], R10 ;  /* 0x0000000a01007387 */ /* 0x0009e20000100a00 */
[----:B------:R-:W-:Y:S02]  /*0110*/  MOV R5, UR9 ;  /* 0x0000000900057c02 */ /* 0x000fe40008000f00 */
[----:B0-----:R-:W-:-:S04]  /*0120*/  IADD3 R6, P0, PT, R1, UR4, RZ ;  /* 0x0000000401067c10 */ /* 0x001fc8000ff1e0ff */
[----:B--2---:R-:W-:Y:S01]  /*0130*/  IADD3.X R7, PT, PT, RZ, UR6, RZ, P0, !PT ;  /* 0x00000006ff077c10 */ /* 0x004fe200087fe4ff */
[----:B-1-3--:R4:W-:Y:S08]  /*0140*/  STL [R1+0x8], R2 ;  /* 0x0000080201007387 */ /* 0x00a9f00000100800 */
[----:B------:R-:W-:-:S07]  /*0150*/  LEPC R20, `(.L_x_0) ;  /* 0x000000001014794e */ /* 0x000fce0000000000 */
[----:B----4-:R-:W-:Y:S05]  /*0160*/  CALL.ABS.NOINC R8 ;  /* 0x0000000008007343 */ /* 0x010fea0003c00000 */
.L_x_0:
[----:B------:R-:W-:Y:S05]  /*0170*/  EXIT ;  /* 0x000000000000794d */ /* 0x000fea0003800000 */
.L_x_1:
[----:B------:R-:W-:-:S00]  /*0180*/  BRA `(.L_x_1) ;  /* 0xfffffffc00fc7947 */ /* 0x000fc0000383ffff */
[----:B------:R-:W-:-:S00]  /*0190*/  NOP ;  /* 0x0000000000007918 */ /* 0x000fc00000000000 */
        /* <DEDUP_REMOVED lines=14> */
.L_x_2:


//--------------------- .nv.global.init           --------------------------
	.section	.nv.global.init,"aw",@progbits
.nv.global.init:
	.type		$str,@object
	.size		$str,(.L_0 - $str)
$str:
        /*0000*/ 	.byte	0x74, 0x69, 0x64, 0x20, 0x3a, 0x20, 0x25, 0x64, 0x2c, 0x20, 0x67, 0x69, 0x64, 0x20, 0x3a, 0x20
        /*0010*/ 	.byte	0x25, 0x64, 0x2c, 0x20, 0x76, 0x61, 0x6c, 0x75, 0x65, 0x20, 0x3a, 0x20, 0x25, 0x64, 0x20, 0x0a
        /*0020*/ 	.byte	0x00
.L_0:


//--------------------- .nv.shared.reserved.0     --------------------------
	.section	.nv.shared.reserved.0,"aw",@nobits
	.weak		__nv_reservedSMEM_offset_0_alias
	.size		__nv_reservedSMEM_offset_0_alias, 0, 64
	.other		__nv_reservedSMEM_offset_0_alias,@"STO_CUDA_RESERVED_SHARED STV_DEFAULT"
__nv_reservedSMEM_offset_0_alias:
	.zero		0
	.zero		64


//--------------------- .nv.constant0._Z12mem_trs_testPi --------------------------
	.section	.nv.constant0._Z12mem_trs_testPi,"a",@progbits
	.sectionflags	@""
	.align	4
.nv.constant0._Z12mem_trs_testPi:
	.zero		904


//--------------------- SYMBOLS --------------------------

	.type		.nv.reservedSmem.offset0,@object
	.size		.nv.reservedSmem.offset0,0x4
	.type		vprintf,@function
